	.headerflags	@"EF_CUDA_TEXMODE_UNIFIED EF_CUDA_64BIT_ADDRESS EF_CUDA_ACCELERATORS EF_CUDA_SM90 EF_CUDA_VIRTUAL_SM(EF_CUDA_SM90)"
	.elftype	@"ET_EXEC"


//--------------------- .nv.info                  --------------------------
	.section	.nv.info,"",@"SHT_CUDA_INFO"
	.align	4


	//----- nvinfo : EIATTR_REGCOUNT
	.align		4
        /*0000*/ 	.byte	0x04, 0x2f
        /*0002*/ 	.short	(.L_3 - .L_2)
	.align		4
.L_2:
        /*0004*/ 	.word	index@(triton_poi_fused__native_batch_norm_legit_no_training_add_relu_6)
        /*0008*/ 	.word	0x0000001a


	//----- nvinfo : EIATTR_MIN_STACK_SIZE
	.align		4
.L_3:
        /*000c*/ 	.byte	0x04, 0x12
        /*000e*/ 	.short	(.L_5 - .L_4)
	.align		4
.L_4:
        /*0010*/ 	.word	index@(triton_poi_fused__native_batch_norm_legit_no_training_add_relu_6)
        /*0014*/ 	.word	0x00000000


	//----- nvinfo : EIATTR_FRAME_SIZE
	.align		4
.L_5:
        /*0018*/ 	.byte	0x04, 0x11
        /*001a*/ 	.short	(.L_7 - .L_6)
	.align		4
.L_6:
        /*001c*/ 	.word	index@(triton_poi_fused__native_batch_norm_legit_no_training_add_relu_6)
        /*0020*/ 	.word	0x00000000


	//----- nvinfo : EIATTR_MIN_STACK_SIZE
	.align		4
.L_7:
        /*0024*/ 	.byte	0x04, 0x12
        /*0026*/ 	.short	(.L_9 - .L_8)
	.align		4
.L_8:
        /*0028*/ 	.word	index@(triton_poi_fused__native_batch_norm_legit_no_training_add_relu_6)
        /*002c*/ 	.word	0x00000000
.L_9:


//--------------------- .nv.info.triton_poi_fused__native_batch_norm_legit_no_training_add_relu_6 --------------------------
	.section	.nv.info.triton_poi_fused__native_batch_norm_legit_no_training_add_relu_6,"",@"SHT_CUDA_INFO"
	.sectionflags	@""
	.align	4


	//----- nvinfo : EIATTR_CUDA_API_VERSION
	.align		4
        /*0000*/ 	.byte	0x04, 0x37
        /*0002*/ 	.short	(.L_11 - .L_10)
.L_10:
        /*0004*/ 	.word	0x0000007c


	//----- nvinfo : EIATTR_KPARAM_INFO
	.align		4
.L_11:
        /*0008*/ 	.byte	0x04, 0x17
        /*000a*/ 	.short	(.L_13 - .L_12)
.L_12:
        /*000c*/ 	.word	0x00000000
        /*0010*/ 	.short	0x000b
        /*0012*/ 	.short	0x0058
        /*0014*/ 	.byte	0x00, 0xf0, 0x11, 0x00


	//----- nvinfo : EIATTR_KPARAM_INFO
	.align		4
.L_13:
        /*0018*/ 	.byte	0x04, 0x17
        /*001a*/ 	.short	(.L_15 - .L_14)
.L_14:
        /*001c*/ 	.word	0x00000000
        /*0020*/ 	.short	0x000a
        /*0022*/ 	.short	0x0050
        /*0024*/ 	.byte	0x00, 0xf4, 0x21, 0x00


	//----- nvinfo : EIATTR_KPARAM_INFO
	.align		4
.L_15:
        /*0028*/ 	.byte	0x04, 0x17
        /*002a*/ 	.short	(.L_17 - .L_16)
.L_16:
        /*002c*/ 	.word	0x00000000
        /*0030*/ 	.short	0x0009
        /*0032*/ 	.short	0x0048
        /*0034*/ 	.byte	0x00, 0xf4, 0x21, 0x00


	//----- nvinfo : EIATTR_KPARAM_INFO
	.align		4
.L_17:
        /*0038*/ 	.byte	0x04, 0x17
        /*003a*/ 	.short	(.L_19 - .L_18)
.L_18:
        /*003c*/ 	.word	0x00000000
        /*0040*/ 	.short	0x0008
        /*0042*/ 	.short	0x0040
        /*0044*/ 	.byte	0x00, 0xf4, 0x21, 0x00


	//----- nvinfo : EIATTR_KPARAM_INFO
	.align		4
.L_19:
        /*0048*/ 	.byte	0x04, 0x17
        /*004a*/ 	.short	(.L_21 - .L_20)
.L_20:
        /*004c*/ 	.word	0x00000000
        /*0050*/ 	.short	0x0007
        /*0052*/ 	.short	0x0038
        /*0054*/ 	.byte	0x00, 0xf4, 0x21, 0x00


	//----- nvinfo : EIATTR_KPARAM_INFO
	.align		4
.L_21:
        /*0058*/ 	.byte	0x04, 0x17
        /*005a*/ 	.short	(.L_23 - .L_22)
.L_22:
        /*005c*/ 	.word	0x00000000
        /*0060*/ 	.short	0x0006
        /*0062*/ 	.short	0x0030
        /*0064*/ 	.byte	0x00, 0xf4, 0x21, 0x00


	//----- nvinfo : EIATTR_KPARAM_INFO
	.align		4
.L_23:
        /*0068*/ 	.byte	0x04, 0x17
        /*006a*/ 	.short	(.L_25 - .L_24)
.L_24:
        /*006c*/ 	.word	0x00000000
        /*0070*/ 	.short	0x0005
        /*0072*/ 	.short	0x0028
        /*0074*/ 	.byte	0x00, 0xf4, 0x21, 0x00


	//----- nvinfo : EIATTR_KPARAM_INFO
	.align		4
.L_25:
        /*0078*/ 	.byte	0x04, 0x17
        /*007a*/ 	.short	(.L_27 - .L_26)
.L_26:
        /*007c*/ 	.word	0x00000000
        /*0080*/ 	.short	0x0004
        /*0082*/ 	.short	0x0020
        /*0084*/ 	.byte	0x00, 0xf4, 0x21, 0x00


	//----- nvinfo : EIATTR_KPARAM_INFO
	.align		4
.L_27:
        /*0088*/ 	.byte	0x04, 0x17
        /*008a*/ 	.short	(.L_29 - .L_28)
.L_28:
        /*008c*/ 	.word	0x00000000
        /*0090*/ 	.short	0x0003
        /*0092*/ 	.short	0x0018
        /*0094*/ 	.byte	0x00, 0xf4, 0x21, 0x00


	//----- nvinfo : EIATTR_KPARAM_INFO
	.align		4
.L_29:
        /*0098*/ 	.byte	0x04, 0x17
        /*009a*/ 	.short	(.L_31 - .L_30)
.L_30:
        /*009c*/ 	.word	0x00000000
        /*00a0*/ 	.short	0x0002
        /*00a2*/ 	.short	0x0010
        /*00a4*/ 	.byte	0x00, 0xf4, 0x21, 0x00


	//----- nvinfo : EIATTR_KPARAM_INFO
	.align		4
.L_31:
        /*00a8*/ 	.byte	0x04, 0x17
        /*00aa*/ 	.short	(.L_33 - .L_32)
.L_32:
        /*00ac*/ 	.word	0x00000000
        /*00b0*/ 	.short	0x0001
        /*00b2*/ 	.short	0x0008
        /*00b4*/ 	.byte	0x00, 0xf4, 0x21, 0x00


	//----- nvinfo : EIATTR_KPARAM_INFO
	.align		4
.L_33:
        /*00b8*/ 	.byte	0x04, 0x17
        /*00ba*/ 	.short	(.L_35 - .L_34)
.L_34:
        /*00bc*/ 	.word	0x00000000
        /*00c0*/ 	.short	0x0000
        /*00c2*/ 	.short	0x0000
        /*00c4*/ 	.byte	0x00, 0xf4, 0x21, 0x00


	//----- nvinfo : EIATTR_SPARSE_MMA_MASK
	.align		4
.L_35:
        /*00c8*/ 	.byte	0x03, 0x50
        /*00ca*/ 	.short	0x0000


	//----- nvinfo : EIATTR_MAXREG_COUNT
	.align		4
        /*00cc*/ 	.byte	0x03, 0x1b
        /*00ce*/ 	.short	0x00ff


	//----- nvinfo : EIATTR_EXIT_INSTR_OFFSETS
	.align		4
        /*00d0*/ 	.byte	0x04, 0x1c
        /*00d2*/ 	.short	(.L_37 - .L_36)


	//   ....[0]....
.L_36:
        /*00d4*/ 	.word	0x00000560


	//----- nvinfo : EIATTR_REQNTID
	.align		4
.L_37:
        /*00d8*/ 	.byte	0x04, 0x10
        /*00da*/ 	.short	(.L_39 - .L_38)
.L_38:
        /*00dc*/ 	.word	0x00000100
        /*00e0*/ 	.word	0x00000001
        /*00e4*/ 	.word	0x00000001


	//----- nvinfo : EIATTR_CBANK_PARAM_SIZE
	.align		4
.L_39:
        /*00e8*/ 	.byte	0x03, 0x19
        /*00ea*/ 	.short	0x005c


	//----- nvinfo : EIATTR_PARAM_CBANK
	.align		4
        /*00ec*/ 	.byte	0x04, 0x0a
        /*00ee*/ 	.short	(.L_41 - .L_40)
	.align		4
.L_40:
        /*00f0*/ 	.word	index@(.nv.constant0.triton_poi_fused__native_batch_norm_legit_no_training_add_relu_6)
        /*00f4*/ 	.short	0x0210
        /*00f6*/ 	.short	0x005c


	//----- nvinfo : EIATTR_SW_WAR
	.align		4
.L_41:
        /*00f8*/ 	.byte	0x04, 0x36
        /*00fa*/ 	.short	(.L_43 - .L_42)
.L_42:
        /*00fc*/ 	.word	0x00000008
.L_43:


//--------------------- .nv.callgraph             --------------------------
	.section	.nv.callgraph,"",@"SHT_CUDA_CALLGRAPH"
	.align	4
	.sectionentsize	8
	.align		4
        /*0000*/ 	.word	0x00000000
	.align		4
        /*0004*/ 	.word	0xffffffff
	.align		4
        /*0008*/ 	.word	0x00000000
	.align		4
        /*000c*/ 	.word	0xfffffffe
	.align		4
        /*0010*/ 	.word	0x00000000
	.align		4
        /*0014*/ 	.word	0xfffffffd
	.align		4
        /*0018*/ 	.word	0x00000000
	.align		4
        /*001c*/ 	.word	0xfffffffc


//--------------------- .nv.constant4             --------------------------
	.section	.nv.constant4,"a",@progbits
	.align	8
	.align		8
.nv.constant4:
        /*0000*/ 	.dword	_$_str
	.align		8
        /*0008*/ 	.dword	_$_str_$_2


//--------------------- .text.triton_poi_fused__native_batch_norm_legit_no_training_add_relu_6 --------------------------
	.section	.text.triton_poi_fused__native_batch_norm_legit_no_training_add_relu_6,"ax",@progbits
	.align	128
        .global         triton_poi_fused__native_batch_norm_legit_no_training_add_relu_6
        .type           triton_poi_fused__native_batch_norm_legit_no_training_add_relu_6,@function
        .size           triton_poi_fused__native_batch_norm_legit_no_training_add_relu_6,(.L_x_1 - triton_poi_fused__native_batch_norm_legit_no_training_add_relu_6)
        .other          triton_poi_fused__native_batch_norm_legit_no_training_add_relu_6,@"STO_CUDA_ENTRY STV_DEFAULT"
triton_poi_fused__native_batch_norm_legit_no_training_add_relu_6:
.text.triton_poi_fused__native_batch_norm_legit_no_training_add_relu_6:
[----:B------:R-:W-:Y:S01]  /*0000*/  LDC R1, c[0x0][0x28] ;  /* 0x00000a00ff017b82 */ /* 0x000fe20000000800 */
[----:B------:R-:W1:Y:S07]  /*0010*/  S2R R0, SR_TID.X ;  /* 0x0000000000007919 */ /* 0x000e6e0000002100 */
[----:B------:R-:W2:Y:S01]  /*0020*/  LDC.64 R16, c[0x0][0x250] ;  /* 0x00009400ff107b82 */ /* 0x000ea20000000a00 */
[----:B------:R-:W-:Y:S01]  /*0030*/  ULDC.64 UR4, c[0x0][0x208] ;  /* 0x0000820000047ab9 */ /* 0x000fe20000000a00 */
[----:B------:R-:W3:Y:S06]  /*0040*/  S2R R5, SR_CTAID.X ;  /* 0x0000000000057919 */ /* 0x000eec0000002500 */
[----:B------:R-:W4:Y:S08]  /*0050*/  LDC.64 R18, c[0x0][0x248] ;  /* 0x00009200ff127b82 */ /* 0x000f300000000a00 */
[----:B------:R-:W5:Y:S08]  /*0060*/  LDC.64 R22, c[0x0][0x218] ;  /* 0x00008600ff167b82 */ /* 0x000f700000000a00 */
[----:B------:R-:W4:Y:S01]  /*0070*/  LDC.64 R8, c[0x0][0x240] ;  /* 0x00009000ff087b82 */ /* 0x000f220000000a00 */
[----:B-1----:R-:W-:-:S07]  /*0080*/  SHF.L.U32 R0, R0, 0x1, RZ ;  /* 0x0000000100007819 */ /* 0x002fce00000006ff */
[----:B------:R-:W1:Y:S01]  /*0090*/  LDC.64 R20, c[0x0][0x220] ;  /* 0x00008800ff147b82 */ /* 0x000e620000000a00 */
[----:B---3--:R-:W-:Y:S02]  /*00a0*/  SHF.R.S32.HI R3, RZ, 0x16, R5 ;  /* 0x00000016ff037819 */ /* 0x008fe40000011405 */
[----:B------:R-:W-:Y:S02]  /*00b0*/  LOP3.LUT R0, R0, 0x1fe, RZ, 0xc0, !PT ;  /* 0x000001fe00007812 */ /* 0x000fe400078ec0ff */
[----:B------:R-:W-:-:S03]  /*00c0*/  SGXT R3, R3, 0x1 ;  /* 0x000000010303781a */ /* 0x000fc60000000200 */
[----:B------:R-:W3:Y:S01]  /*00d0*/  LDC.64 R14, c[0x0][0x230] ;  /* 0x00008c00ff0e7b82 */ /* 0x000ee20000000a00 */
[----:B------:R-:W-:-:S04]  /*00e0*/  LEA R12, R5, R0, 0x9 ;  /* 0x00000000050c7211 */ /* 0x000fc800078e48ff */
[----:B------:R-:W-:-:S03]  /*00f0*/  LEA.HI R3, R3, R12, RZ, 0x9 ;  /* 0x0000000c03037211 */ /* 0x000fc600078f48ff */
[----:B------:R-:W1:Y:S01]  /*0100*/  LDC.64 R4, c[0x0][0x228] ;  /* 0x00008a00ff047b82 */ /* 0x000e620000000a00 */
[----:B------:R-:W-:-:S04]  /*0110*/  SHF.R.S32.HI R3, RZ, 0x9, R3 ;  /* 0x00000009ff037819 */ /* 0x000fc80000011403 */
[----:B------:R-:W-:-:S03]  /*0120*/  LEA.HI R0, R3, R3, RZ, 0x8 ;  /* 0x0000000303007211 */ /* 0x000fc600078f40ff */
[----:B------:R-:W3:Y:S01]  /*0130*/  LDC.64 R10, c[0x0][0x238] ;  /* 0x00008e00ff0a7b82 */ /* 0x000ee20000000a00 */
[----:B------:R-:W-:-:S04]  /*0140*/  LOP3.LUT R0, R0, 0xffffff00, RZ, 0xc0, !PT ;  /* 0xffffff0000007812 */ /* 0x000fc800078ec0ff */
[----:B------:R-:W-:-:S03]  /*0150*/  IADD3 R13, R3, -R0, RZ ;  /* 0x80000000030d7210 */ /* 0x000fc60007ffe0ff */
[----:B------:R-:W3:Y:S02]  /*0160*/  LDC.64 R6, c[0x0][0x258] ;  /* 0x00009600ff067b82 */ /* 0x000ee40000000a00 */
[----:B--2---:R-:W-:-:S04]  /*0170*/  IMAD.WIDE R16, R13, 0x4, R16 ;  /* 0x000000040d107825 */ /* 0x004fc800078e0210 */
[C---:B01----:R-:W-:Y:S02]  /*0180*/  IMAD.WIDE R4, R13.reuse, 0x4, R4 ;  /* 0x000000040d047825 */ /* 0x043fe400078e0204 */
[----:B------:R-:W2:Y:S01]  /*0190*/  LDG.E.EL R16, desc[UR4][R16.64] ;  /* 0x0000000410107981 */ /* 0x000ea2000c2e1900 */
[----:B------:R-:W0:Y:S03]  /*01a0*/  LDC.64 R2, c[0x0][0x260] ;  /* 0x00009800ff027b82 */ /* 0x000e260000000a00 */
[----:B------:R5:W2:Y:S01]  /*01b0*/  LDG.E.EL R0, desc[UR4][R4.64] ;  /* 0x0000000404007981 */ /* 0x000aa2000c2e1900 */
[----:B----4-:R-:W-:-:S04]  /*01c0*/  IMAD.WIDE R18, R13, 0x4, R18 ;  /* 0x000000040d127825 */ /* 0x010fc800078e0212 */
[C---:B------:R-:W-:Y:S02]  /*01d0*/  IMAD.WIDE R8, R12.reuse, 0x4, R8 ;  /* 0x000000040c087825 */ /* 0x040fe400078e0208 */
[----:B------:R-:W4:Y:S02]  /*01e0*/  LDG.E.EL R18, desc[UR4][R18.64] ;  /* 0x0000000412127981 */ /* 0x000f24000c2e1900 */
[C---:B------:R-:W-:Y:S02]  /*01f0*/  IMAD.WIDE R20, R13.reuse, 0x4, R20 ;  /* 0x000000040d147825 */ /* 0x040fe400078e0214 */
[----:B------:R-:W4:Y:S02]  /*0200*/  LDG.E.64 R8, desc[UR4][R8.64] ;  /* 0x0000000408087981 */ /* 0x000f24000c1e1b00 */
[----:B-----5:R-:W-:Y:S02]  /*0210*/  IMAD.WIDE R4, R12, 0x4, R22 ;  /* 0x000000040c047825 */ /* 0x020fe400078e0216 */
[----:B------:R-:W5:Y:S02]  /*0220*/  LDG.E.EL R17, desc[UR4][R20.64] ;  /* 0x0000000414117981 */ /* 0x000f64000c2e1900 */
[----:B---3--:R-:W-:-:S02]  /*0230*/  IMAD.WIDE R14, R13, 0x4, R14 ;  /* 0x000000040d0e7825 */ /* 0x008fc400078e020e */
[----:B------:R-:W5:Y:S02]  /*0240*/  LDG.E.64 R4, desc[UR4][R4.64] ;  /* 0x0000000404047981 */ /* 0x000f64000c1e1b00 */
[C---:B------:R-:W-:Y:S02]  /*0250*/  IMAD.WIDE R10, R13.reuse, 0x4, R10 ;  /* 0x000000040d0a7825 */ /* 0x040fe400078e020a */
[----:B------:R-:W3:Y:S02]  /*0260*/  LDG.E.EL R14, desc[UR4][R14.64] ;  /* 0x000000040e0e7981 */ /* 0x000ee4000c2e1900 */
[C---:B------:R-:W-:Y:S02]  /*0270*/  IMAD.WIDE R6, R13.reuse, 0x4, R6 ;  /* 0x000000040d067825 */ /* 0x040fe400078e0206 */
[----:B------:R-:W3:Y:S02]  /*0280*/  LDG.E.EL R11, desc[UR4][R10.64] ;  /* 0x000000040a0b7981 */ /* 0x000ee4000c2e1900 */
[----:B0-----:R-:W-:-:S02]  /*0290*/  IMAD.WIDE R2, R13, 0x4, R2 ;  /* 0x000000040d027825 */ /* 0x001fc400078e0202 */
[----:B------:R0:W3:Y:S04]  /*02a0*/  LDG.E.EL R6, desc[UR4][R6.64] ;  /* 0x0000000406067981 */ /* 0x0000e8000c2e1900 */
[----:B------:R1:W3:Y:S01]  /*02b0*/  LDG.E.EL R13, desc[UR4][R2.64] ;  /* 0x00000004020d7981 */ /* 0x0002e2000c2e1900 */
[----:B0-----:R-:W-:Y:S01]  /*02c0*/  HFMA2.MMA R7, -RZ, RZ, 1.625, 0 ;  /* 0x3e800000ff077435 */ /* 0x001fe200000001ff */
[----:B-1----:R-:W0:Y:S02]  /*02d0*/  LDC.64 R2, c[0x0][0x210] ;  /* 0x00008400ff027b82 */ /* 0x002e240000000a00 */
[----:B0-----:R-:W-:-:S04]  /*02e0*/  IMAD.WIDE R2, R12, 0x4, R2 ;  /* 0x000000040c027825 */ /* 0x001fc800078e0202 */
[----:B--2---:R-:W-:Y:S01]  /*02f0*/  FADD R16, R16, 9.9999997473787516356e-06 ;  /* 0x3727c5ac10107421 */ /* 0x004fe20000000000 */
[----:B------:R-:W-:-:S03]  /*0300*/  FADD R0, R0, 9.9999997473787516356e-06 ;  /* 0x3727c5ac00007421 */ /* 0x000fc60000000000 */
[----:B------:R-:W0:Y:S08]  /*0310*/  MUFU.SQRT R20, R16 ;  /* 0x0000001000147308 */ /* 0x000e300000002000 */
[----:B------:R-:W1:Y:S01]  /*0320*/  MUFU.SQRT R19, R0 ;  /* 0x0000000000137308 */ /* 0x000e620000002000 */
[C---:B0-----:R-:W-:Y:S02]  /*0330*/  FSETP.GT.AND P1, PT, R20.reuse, 8.50705917302346158658e+37, PT ;  /* 0x7e8000001400780b */ /* 0x041fe40003f24000 */
[----:B------:R-:W-:-:S02]  /*0340*/  FSETP.GEU.AND P3, PT, R20, 1.175494350822287508e-38, PT ;  /* 0x008000001400780b */ /* 0x000fc40003f6e000 */
[C---:B-1----:R-:W-:Y:S02]  /*0350*/  FSETP.GT.AND P0, PT, R19.reuse, 8.50705917302346158658e+37, PT ;  /* 0x7e8000001300780b */ /* 0x042fe40003f04000 */
[----:B------:R-:W-:-:S07]  /*0360*/  FSETP.GEU.AND P2, PT, R19, 1.175494350822287508e-38, PT ;  /* 0x008000001300780b */ /* 0x000fce0003f4e000 */
[----:B------:R-:W-:-:S04]  /*0370*/  @P1 FMUL R20, R20, 0.25 ;  /* 0x3e80000014141820 */ /* 0x000fc80000400000 */
[----:B------:R-:W-:Y:S01]  /*0380*/  @!P3 FMUL R20, R20, 16777216 ;  /* 0x4b8000001414b820 */ /* 0x000fe20000400000 */
[----:B------:R-:W-:-:S04]  /*0390*/  @P0 FMUL R19, R19, 0.25 ;  /* 0x3e80000013130820 */ /* 0x000fc80000400000 */
[----:B------:R-:W-:Y:S01]  /*03a0*/  @!P2 FMUL R19, R19, 16777216 ;  /* 0x4b8000001313a820 */ /* 0x000fe20000400000 */
[----:B------:R-:W0:Y:S01]  /*03b0*/  MUFU.RCP R20, R20 ;  /* 0x0000001400147308 */ /* 0x000e220000001000 */
[----:B------:R-:W-:-:S07]  /*03c0*/  FSEL R0, R7, 1, P0 ;  /* 0x3f80000007007808 */ /* 0x000fce0000000000 */
[----:B------:R-:W1:Y:S01]  /*03d0*/  MUFU.RCP R19, R19 ;  /* 0x0000001300137308 */ /* 0x000e620000001000 */
[----:B------:R-:W-:Y:S01]  /*03e0*/  FSEL R7, R7, 1, P1 ;  /* 0x3f80000007077808 */ /* 0x000fe20000800000 */
[----:B------:R-:W-:-:S04]  /*03f0*/  @!P2 FMUL R0, R0, 16777216 ;  /* 0x4b8000000000a820 */ /* 0x000fc80000400000 */
[----:B------:R-:W-:Y:S01]  /*0400*/  @!P3 FMUL R7, R7, 16777216 ;  /* 0x4b8000000707b820 */ /* 0x000fe20000400000 */
[--C-:B-----5:R-:W-:Y:S01]  /*0410*/  FADD R15, R4, -R17.reuse ;  /* 0x80000011040f7221 */ /* 0x120fe20000000000 */
[--C-:B----4-:R-:W-:Y:S02]  /*0420*/  FADD R8, R8, -R18.reuse ;  /* 0x8000001208087221 */ /* 0x110fe40000000000 */
[----:B0-----:R-:W-:Y:S01]  /*0430*/  FMUL R7, R20, R7 ;  /* 0x0000000714077220 */ /* 0x001fe20000400000 */
[----:B------:R-:W-:Y:S01]  /*0440*/  FADD R5, R5, -R17 ;  /* 0x8000001105057221 */ /* 0x000fe20000000000 */
[----:B------:R-:W-:Y:S01]  /*0450*/  FADD R18, R9, -R18 ;  /* 0x8000001209127221 */ /* 0x000fe20000000000 */
[----:B-1----:R-:W-:Y:S01]  /*0460*/  FMUL R0, R19, R0 ;  /* 0x0000000013007220 */ /* 0x002fe20000400000 */
[C---:B------:R-:W-:Y:S02]  /*0470*/  FMUL R8, R7.reuse, R8 ;  /* 0x0000000807087220 */ /* 0x040fe40000400000 */
[----:B------:R-:W-:Y:S01]  /*0480*/  FMUL R18, R7, R18 ;  /* 0x0000001207127220 */ /* 0x000fe20000400000 */
[C---:B------:R-:W-:Y:S01]  /*0490*/  FMUL R15, R0.reuse, R15 ;  /* 0x0000000f000f7220 */ /* 0x040fe20000400000 */
[----:B------:R-:W-:Y:S01]  /*04a0*/  FMUL R0, R0, R5 ;  /* 0x0000000500007220 */ /* 0x000fe20000400000 */
[----:B---3--:R-:W-:-:S02]  /*04b0*/  FFMA R8, R6, R8, R13 ;  /* 0x0000000806087223 */ /* 0x008fc4000000000d */
[C-C-:B------:R-:W-:Y:S01]  /*04c0*/  FFMA R15, R14.reuse, R15, R11.reuse ;  /* 0x0000000f0e0f7223 */ /* 0x140fe2000000000b */
[----:B------:R-:W-:Y:S01]  /*04d0*/  FFMA R11, R14, R0, R11 ;  /* 0x000000000e0b7223 */ /* 0x000fe2000000000b */
[----:B------:R-:W-:-:S03]  /*04e0*/  FFMA R18, R6, R18, R13 ;  /* 0x0000001206127223 */ /* 0x000fc6000000000d */
[----:B------:R-:W-:Y:S01]  /*04f0*/  FSETP.GEU.AND P0, PT, R15, -R8, PT ;  /* 0x800000080f00720b */ /* 0x000fe20003f0e000 */
[----:B------:R-:W-:Y:S01]  /*0500*/  FADD R8, R8, R15 ;  /* 0x0000000f08087221 */ /* 0x000fe20000000000 */
[----:B------:R-:W-:Y:S01]  /*0510*/  FADD R0, R18, R11 ;  /* 0x0000000b12007221 */ /* 0x000fe20000000000 */
[----:B------:R-:W-:-:S03]  /*0520*/  FSETP.GEU.AND P1, PT, R11, -R18, PT ;  /* 0x800000120b00720b */ /* 0x000fc60003f2e000 */
[----:B------:R-:W-:Y:S02]  /*0530*/  FSEL R8, R8, RZ, P0 ;  /* 0x000000ff08087208 */ /* 0x000fe40000000000 */
[----:B------:R-:W-:-:S05]  /*0540*/  FSEL R9, R0, RZ, P1 ;  /* 0x000000ff00097208 */ /* 0x000fca0000800000 */
[----:B------:R-:W-:Y:S01]  /*0550*/  STG.E.64 desc[UR4][R2.64], R8 ;  /* 0x0000000802007986 */ /* 0x000fe2000c101b04 */
[----:B------:R-:W-:Y:S05]  /*0560*/  EXIT ;  /* 0x000000000000794d */ /* 0x000fea0003800000 */
.L_x_0:
[----:B------:R-:W-:-:S00]  /*0570*/  BRA `(.L_x_0) ;  /* 0xfffffffc00fc7947 */ /* 0x000fc0000383ffff */
[----:B------:R-:W-:-:S00]  /*0580*/  NOP ;  /* 0x0000000000007918 */ /* 0x000fc00000000000 */
[----:B------:R-:W-:-:S00]  /*0590*/  NOP ;  /* 0x0000000000007918 */ /* 0x000fc00000000000 */
[----:B------:R-:W-:-:S00]  /*05a0*/  NOP ;  /* 0x0000000000007918 */ /* 0x000fc00000000000 */
[----:B------:R-:W-:-:S00]  /*05b0*/  NOP ;  /* 0x0000000000007918 */ /* 0x000fc00000000000 */
[----:B------:R-:W-:-:S00]  /*05c0*/  NOP ;  /* 0x0000000000007918 */ /* 0x000fc00000000000 */
[----:B------:R-:W-:-:S00]  /*05d0*/  NOP ;  /* 0x0000000000007918 */ /* 0x000fc00000000000 */
[----:B------:R-:W-:-:S00]  /*05e0*/  NOP ;  /* 0x0000000000007918 */ /* 0x000fc00000000000 */
[----:B------:R-:W-:-:S00]  /*05f0*/  NOP ;  /* 0x0000000000007918 */ /* 0x000fc00000000000 */
.L_x_1:


//--------------------- .nv.global.init           --------------------------
	.section	.nv.global.init,"aw",@progbits
.nv.global.init:
	.type		_$_str,@object
	.size		_$_str,(_$_str_$_2 - _$_str)
_$_str:
        /*0000*/ 	.byte	0x5f, 0x5f, 0x43, 0x55, 0x44, 0x41, 0x5f, 0x46, 0x54, 0x5a, 0x00
	.type		_$_str_$_2,@object
	.size		_$_str_$_2,(.L_1 - _$_str_$_2)
_$_str_$_2:
        /*000b*/ 	.byte	0x5f, 0x5f, 0x43, 0x55, 0x44, 0x41, 0x5f, 0x50, 0x52, 0x45, 0x43, 0x5f, 0x53, 0x51, 0x52, 0x54
        /*001b*/ 	.byte	0x00
.L_1:


//--------------------- .nv.constant0.triton_poi_fused__native_batch_norm_legit_no_training_add_relu_6 --------------------------
	.section	.nv.constant0.triton_poi_fused__native_batch_norm_legit_no_training_add_relu_6,"a",@progbits
	.sectionflags	@""
	.align	4
.nv.constant0.triton_poi_fused__native_batch_norm_legit_no_training_add_relu_6:
	.zero		620
